//
// Generated by NVIDIA NVVM Compiler
//
// Compiler Build ID: CL-36424714
// Cuda compilation tools, release 13.0, V13.0.88
// Based on NVVM 20.0.0
//

.version 9.0
.target sm_100
.address_size 64

	// .globl	_Z9AddKernelPii

.visible .entry _Z9AddKernelPii(
	.param .u64 .ptr .align 1 _Z9AddKernelPii_param_0,
	.param .u32 _Z9AddKernelPii_param_1
)
{
	.reg .pred 	%p<2>;
	.reg .b32 	%r<8>;
	.reg .b64 	%rd<5>;

	ld.param.u64 	%rd1, [_Z9AddKernelPii_param_0];
	ld.param.u32 	%r2, [_Z9AddKernelPii_param_1];
	mov.u32 	%r3, %tid.x;
	mov.u32 	%r4, %ntid.x;
	mov.u32 	%r5, %ctaid.x;
	mad.lo.s32 	%r1, %r4, %r5, %r3;
	setp.ge.s32 	%p1, %r1, %r2;
	@%p1 bra 	$L__BB0_2;
	cvta.to.global.u64 	%rd2, %rd1;
	mul.wide.s32 	%rd3, %r1, 4;
	add.s64 	%rd4, %rd2, %rd3;
	ld.global.u32 	%r6, [%rd4];
	add.s32 	%r7, %r6, -729379968;
	st.global.u32 	[%rd4], %r7;
$L__BB0_2:
	ret;

}
	// .globl	_Z10MineKernelPii
.visible .entry _Z10MineKernelPii(
	.param .u64 .ptr .align 1 _Z10MineKernelPii_param_0,
	.param .u32 _Z10MineKernelPii_param_1
)
{
	.reg .pred 	%p<2>;
	.reg .b32 	%r<8>;
	.reg .b64 	%rd<5>;

	ld.param.u64 	%rd1, [_Z10MineKernelPii_param_0];
	ld.param.u32 	%r2, [_Z10MineKernelPii_param_1];
	mov.u32 	%r3, %tid.x;
	mov.u32 	%r4, %ntid.x;
	mov.u32 	%r5, %ctaid.x;
	mad.lo.s32 	%r1, %r4, %r5, %r3;
	setp.ge.s32 	%p1, %r1, %r2;
	@%p1 bra 	$L__BB1_2;
	cvta.to.global.u64 	%rd2, %rd1;
	mul.wide.s32 	%rd3, %r1, 4;
	add.s64 	%rd4, %rd2, %rd3;
	ld.global.u32 	%r6, [%rd4];
	add.s32 	%r7, %r6, 729379968;
	st.global.u32 	[%rd4], %r7;
$L__BB1_2:
	ret;

}


// ===== COMPILED SASS (sm_100) =====

	.target	sm_100

	.elftype	@"ET_EXEC"


//--------------------- .note.nv.tkinfo           --------------------------
	.section	.note.nv.tkinfo,"",@"SHT_NOTE"
	.sectionflags	@"SHF_NOTE_NV_TKINFO"
	.tkinfo
        /*0018*/ 	.word	0x00000002
        /*0030*/ 	.string	""
        /*0030*/ 	.string	"ptxas"
        /*0030*/ 	.string	"Cuda compilation tools, release 13.0, V13.0.88"
        /*0030*/ 	.string	"Build cuda_13.0.r13.0/compiler.36424714_0"
        /*0030*/ 	.string	"-arch sm_100 -m 64 "



//--------------------- .note.nv.cuinfo           --------------------------
	.section	.note.nv.cuinfo,"",@"SHT_NOTE"
	.sectionflags	@"SHF_NOTE_NV_CUINFO"
        /*0018*/ 	.short	0x0002
        /*001a*/ 	.short	0x0064
        /*001c*/ 	.short	0x0082
	.zero		2


//--------------------- .nv.info                  --------------------------
	.section	.nv.info,"",@"SHT_CUDA_INFO"
	.align	4


	//----- nvinfo : EIATTR_REGCOUNT
	.align		4
        /*0000*/ 	.byte	0x04, 0x2f
        /*0002*/ 	.short	(.L_1 - .L_0)
	.align		4
.L_0:
        /*0004*/ 	.word	index@(_Z9AddKernelPii)
        /*0008*/ 	.word	0x00000008


	//----- nvinfo : EIATTR_FRAME_SIZE
	.align		4
.L_1:
        /*000c*/ 	.byte	0x04, 0x11
        /*000e*/ 	.short	(.L_3 - .L_2)
	.align		4
.L_2:
        /*0010*/ 	.word	index@(_Z9AddKernelPii)
        /*0014*/ 	.word	0x00000000


	//----- nvinfo : EIATTR_REGCOUNT
	.align		4
.L_3:
        /*0018*/ 	.byte	0x04, 0x2f
        /*001a*/ 	.short	(.L_5 - .L_4)
	.align		4
.L_4:
        /*001c*/ 	.word	index@(_Z10MineKernelPii)
        /*0020*/ 	.word	0x00000008


	//----- nvinfo : EIATTR_FRAME_SIZE
	.align		4
.L_5:
        /*0024*/ 	.byte	0x04, 0x11
        /*0026*/ 	.short	(.L_7 - .L_6)
	.align		4
.L_6:
        /*0028*/ 	.word	index@(_Z10MineKernelPii)
        /*002c*/ 	.word	0x00000000


	//----- nvinfo : EIATTR_MIN_STACK_SIZE
	.align		4
.L_7:
        /*0030*/ 	.byte	0x04, 0x12
        /*0032*/ 	.short	(.L_9 - .L_8)
	.align		4
.L_8:
        /*0034*/ 	.word	index@(_Z10MineKernelPii)
        /*0038*/ 	.word	0x00000000


	//----- nvinfo : EIATTR_MIN_STACK_SIZE
	.align		4
.L_9:
        /*003c*/ 	.byte	0x04, 0x12
        /*003e*/ 	.short	(.L_11 - .L_10)
	.align		4
.L_10:
        /*0040*/ 	.word	index@(_Z9AddKernelPii)
        /*0044*/ 	.word	0x00000000
.L_11:


//--------------------- .nv.compat                --------------------------
	.section	.nv.compat,"",@"SHT_CUDA_COMPAT_INFO"
	.align	4
        /*0000*/ 	.byte	0x02, 0x09, 0x00, 0x00, 0x02, 0x02, 0x01, 0x00, 0x02, 0x05, 0x05, 0x00, 0x03, 0x07, 0x01, 0x01
        /*0010*/ 	.byte	0x02, 0x03, 0x00, 0x00, 0x02, 0x06, 0x01, 0x00, 0x04, 0x0b, 0x08, 0x00, 0x09, 0x00, 0x00, 0x00
        /*0020*/ 	.byte	0x00, 0x00, 0x00, 0x00


//--------------------- .nv.info._Z10MineKernelPii --------------------------
	.section	.nv.info._Z10MineKernelPii,"",@"SHT_CUDA_INFO"
	.sectionflags	@""
	.align	4


	//----- nvinfo : EIATTR_CUDA_API_VERSION
	.align		4
        /*0000*/ 	.byte	0x04, 0x37
        /*0002*/ 	.short	(.L_13 - .L_12)
.L_12:
        /*0004*/ 	.word	0x00000082


	//----- nvinfo : EIATTR_KPARAM_INFO
	.align		4
.L_13:
        /*0008*/ 	.byte	0x04, 0x17
        /*000a*/ 	.short	(.L_15 - .L_14)
.L_14:
        /*000c*/ 	.word	0x00000000
        /*0010*/ 	.short	0x0001
        /*0012*/ 	.short	0x0008
        /*0014*/ 	.byte	0x00, 0xf0, 0x11, 0x00


	//----- nvinfo : EIATTR_KPARAM_INFO
	.align		4
.L_15:
        /*0018*/ 	.byte	0x04, 0x17
        /*001a*/ 	.short	(.L_17 - .L_16)
.L_16:
        /*001c*/ 	.word	0x00000000
        /*0020*/ 	.short	0x0000
        /*0022*/ 	.short	0x0000
        /*0024*/ 	.byte	0x00, 0xf5, 0x21, 0x00


	//----- nvinfo : EIATTR_SPARSE_MMA_MASK
	.align		4
.L_17:
        /*0028*/ 	.byte	0x03, 0x50
        /*002a*/ 	.short	0x0000


	//----- nvinfo : EIATTR_MAXREG_COUNT
	.align		4
        /*002c*/ 	.byte	0x03, 0x1b
        /*002e*/ 	.short	0x00ff


	//----- nvinfo : EIATTR_MERCURY_ISA_VERSION
	.align		4
        /*0030*/ 	.byte	0x03, 0x5f
        /*0032*/ 	.short	0x0101


	//----- nvinfo : EIATTR_VRC_CTA_INIT_COUNT
	.align		4
        /*0034*/ 	.byte	0x02, 0x4a
	.zero		1
	.zero		1


	//----- nvinfo : EIATTR_EXIT_INSTR_OFFSETS
	.align		4
        /*0038*/ 	.byte	0x04, 0x1c
        /*003a*/ 	.short	(.L_19 - .L_18)


	//   ....[0]....
.L_18:
        /*003c*/ 	.word	0x00000070


	//   ....[1]....
        /*0040*/ 	.word	0x000000e0


	//----- nvinfo : EIATTR_CBANK_PARAM_SIZE
	.align		4
.L_19:
        /*0044*/ 	.byte	0x03, 0x19
        /*0046*/ 	.short	0x000c


	//----- nvinfo : EIATTR_PARAM_CBANK
	.align		4
        /*0048*/ 	.byte	0x04, 0x0a
        /*004a*/ 	.short	(.L_21 - .L_20)
	.align		4
.L_20:
        /*004c*/ 	.word	index@(.nv.constant0._Z10MineKernelPii)
        /*0050*/ 	.short	0x0380
        /*0052*/ 	.short	0x000c


	//----- nvinfo : EIATTR_SW_WAR
	.align		4
.L_21:
        /*0054*/ 	.byte	0x04, 0x36
        /*0056*/ 	.short	(.L_23 - .L_22)
.L_22:
        /*0058*/ 	.word	0x00000008
.L_23:


//--------------------- .nv.info._Z9AddKernelPii  --------------------------
	.section	.nv.info._Z9AddKernelPii,"",@"SHT_CUDA_INFO"
	.sectionflags	@""
	.align	4


	//----- nvinfo : EIATTR_CUDA_API_VERSION
	.align		4
        /*0000*/ 	.byte	0x04, 0x37
        /*0002*/ 	.short	(.L_25 - .L_24)
.L_24:
        /*0004*/ 	.word	0x00000082


	//----- nvinfo : EIATTR_KPARAM_INFO
	.align		4
.L_25:
        /*0008*/ 	.byte	0x04, 0x17
        /*000a*/ 	.short	(.L_27 - .L_26)
.L_26:
        /*000c*/ 	.word	0x00000000
        /*0010*/ 	.short	0x0001
        /*0012*/ 	.short	0x0008
        /*0014*/ 	.byte	0x00, 0xf0, 0x11, 0x00


	//----- nvinfo : EIATTR_KPARAM_INFO
	.align		4
.L_27:
        /*0018*/ 	.byte	0x04, 0x17
        /*001a*/ 	.short	(.L_29 - .L_28)
.L_28:
        /*001c*/ 	.word	0x00000000
        /*0020*/ 	.short	0x0000
        /*0022*/ 	.short	0x0000
        /*0024*/ 	.byte	0x00, 0xf5, 0x21, 0x00


	//----- nvinfo : EIATTR_SPARSE_MMA_MASK
	.align		4
.L_29:
        /*0028*/ 	.byte	0x03, 0x50
        /*002a*/ 	.short	0x0000


	//----- nvinfo : EIATTR_MAXREG_COUNT
	.align		4
        /*002c*/ 	.byte	0x03, 0x1b
        /*002e*/ 	.short	0x00ff


	//----- nvinfo : EIATTR_MERCURY_ISA_VERSION
	.align		4
        /*0030*/ 	.byte	0x03, 0x5f
        /*0032*/ 	.short	0x0101


	//----- nvinfo : EIATTR_VRC_CTA_INIT_COUNT
	.align		4
        /*0034*/ 	.byte	0x02, 0x4a
	.zero		1
	.zero		1


	//----- nvinfo : EIATTR_EXIT_INSTR_OFFSETS
	.align		4
        /*0038*/ 	.byte	0x04, 0x1c
        /*003a*/ 	.short	(.L_31 - .L_30)


	//   ....[0]....
.L_30:
        /*003c*/ 	.word	0x00000070


	//   ....[1]....
        /*0040*/ 	.word	0x000000e0


	//----- nvinfo : EIATTR_CBANK_PARAM_SIZE
	.align		4
.L_31:
        /*0044*/ 	.byte	0x03, 0x19
        /*0046*/ 	.short	0x000c


	//----- nvinfo : EIATTR_PARAM_CBANK
	.align		4
        /*0048*/ 	.byte	0x04, 0x0a
        /*004a*/ 	.short	(.L_33 - .L_32)
	.align		4
.L_32:
        /*004c*/ 	.word	index@(.nv.constant0._Z9AddKernelPii)
        /*0050*/ 	.short	0x0380
        /*0052*/ 	.short	0x000c


	//----- nvinfo : EIATTR_SW_WAR
	.align		4
.L_33:
        /*0054*/ 	.byte	0x04, 0x36
        /*0056*/ 	.short	(.L_35 - .L_34)
.L_34:
        /*0058*/ 	.word	0x00000008
.L_35:


//--------------------- .nv.callgraph             --------------------------
	.section	.nv.callgraph,"",@"SHT_CUDA_CALLGRAPH"
	.align	4
	.sectionentsize	8
	.align		4
        /*0000*/ 	.word	0x00000000
	.align		4
        /*0004*/ 	.word	0xffffffff
	.align		4
        /*0008*/ 	.word	0x00000000
	.align		4
        /*000c*/ 	.word	0xfffffffe
	.align		4
        /*0010*/ 	.word	0x00000000
	.align		4
        /*0014*/ 	.word	0xfffffffd
	.align		4
        /*0018*/ 	.word	0x00000000
	.align		4
        /*001c*/ 	.word	0xfffffffc


//--------------------- .text._Z10MineKernelPii   --------------------------
	.section	.text._Z10MineKernelPii,"ax",@progbits
	.align	128
        .global         _Z10MineKernelPii
        .type           _Z10MineKernelPii,@function
        .size           _Z10MineKernelPii,(.L_x_2 - _Z10MineKernelPii)
        .other          _Z10MineKernelPii,@"STO_CUDA_ENTRY STV_DEFAULT"
_Z10MineKernelPii:
.text._Z10MineKernelPii:
[----:B------:R-:W-:Y:S01]  /*0000*/  LDC R1, c[0x0][0x37c] ;  /* 0x0000df00ff017b82 */ /* 0x000fe20000000800 */
[----:B------:R-:W0:Y:S01]  /*0010*/  S2R R5, SR_TID.X ;  /* 0x0000000000057919 */ /* 0x000e220000002100 */
[----:B------:R-:W0:Y:S01]  /*0020*/  LDCU UR4, c[0x0][0x360] ;  /* 0x00006c00ff0477ac */ /* 0x000e220008000800 */
[----:B------:R-:W0:Y:S01]  /*0030*/  S2R R0, SR_CTAID.X ;  /* 0x0000000000007919 */ /* 0x000e220000002500 */
[----:B------:R-:W1:Y:S01]  /*0040*/  LDCU UR5, c[0x0][0x388] ;  /* 0x00007100ff0577ac */ /* 0x000e620008000800 */
[----:B0-----:R-:W-:-:S05]  /*0050*/  IMAD R5, R0, UR4, R5 ;  /* 0x0000000400057c24 */ /* 0x001fca000f8e0205 */
[----:B-1----:R-:W-:-:S13]  /*0060*/  ISETP.GE.AND P0, PT, R5, UR5, PT ;  /* 0x0000000505007c0c */ /* 0x002fda000bf06270 */
[----:B------:R-:W-:Y:S05]  /*0070*/  @P0 EXIT ;  /* 0x000000000000094d */ /* 0x000fea0003800000 */
[----:B------:R-:W0:Y:S01]  /*0080*/  LDC.64 R2, c[0x0][0x380] ;  /* 0x0000e000ff027b82 */ /* 0x000e220000000a00 */
[----:B------:R-:W1:Y:S01]  /*0090*/  LDCU.64 UR4, c[0x0][0x358] ;  /* 0x00006b00ff0477ac */ /* 0x000e620008000a00 */
[----:B0-----:R-:W-:-:S05]  /*00a0*/  IMAD.WIDE R2, R5, 0x4, R2 ;  /* 0x0000000405027825 */ /* 0x001fca00078e0202 */
[----:B-1----:R-:W2:Y:S02]  /*00b0*/  LDG.E R0, desc[UR4][R2.64] ;  /* 0x0000000402007981 */ /* 0x002ea4000c1e1900 */
[----:B--2---:R-:W-:-:S05]  /*00c0*/  IADD3 R5, PT, PT, R0, 0x2b797480, RZ ;  /* 0x2b79748000057810 */ /* 0x004fca0007ffe0ff */
[----:B------:R-:W-:Y:S01]  /*00d0*/  STG.E desc[UR4][R2.64], R5 ;  /* 0x0000000502007986 */ /* 0x000fe2000c101904 */
[----:B------:R-:W-:Y:S05]  /*00e0*/  EXIT ;  /* 0x000000000000794d */ /* 0x000fea0003800000 */
.L_x_0:
[----:B------:R-:W-:-:S00]  /*00f0*/  BRA `(.L_x_0) ;  /* 0xfffffffc00fc7947 */ /* 0x000fc0000383ffff */
[----:B------:R-:W-:-:S00]  /*0100*/  NOP ;  /* 0x0000000000007918 */ /* 0x000fc00000000000 */
[----:B------:R-:W-:-:S00]  /*0110*/  NOP ;  /* 0x0000000000007918 */ /* 0x000fc00000000000 */
[----:B------:R-:W-:-:S00]  /*0120*/  NOP ;  /* 0x0000000000007918 */ /* 0x000fc00000000000 */
[----:B------:R-:W-:-:S00]  /*0130*/  NOP ;  /* 0x0000000000007918 */ /* 0x000fc00000000000 */
[----:B------:R-:W-:-:S00]  /*0140*/  NOP ;  /* 0x0000000000007918 */ /* 0x000fc00000000000 */
[----:B------:R-:W-:-:S00]  /*0150*/  NOP ;  /* 0x0000000000007918 */ /* 0x000fc00000000000 */
[----:B------:R-:W-:-:S00]  /*0160*/  NOP ;  /* 0x0000000000007918 */ /* 0x000fc00000000000 */
[----:B------:R-:W-:-:S00]  /*0170*/  NOP ;  /* 0x0000000000007918 */ /* 0x000fc00000000000 */
.L_x_2:


//--------------------- .text._Z9AddKernelPii     --------------------------
	.section	.text._Z9AddKernelPii,"ax",@progbits
	.align	128
        .global         _Z9AddKernelPii
        .type           _Z9AddKernelPii,@function
        .size           _Z9AddKernelPii,(.L_x_3 - _Z9AddKernelPii)
        .other          _Z9AddKernelPii,@"STO_CUDA_ENTRY STV_DEFAULT"
_Z9AddKernelPii:
.text._Z9AddKernelPii:
        /* <DEDUP_REMOVED lines=12> */
[----:B--2---:R-:W-:-:S05]  /*00c0*/  IADD3 R5, PT, PT, R0, -0x2b797480, RZ ;  /* 0xd4868b8000057810 */ /* 0x004fca0007ffe0ff */
[----:B------:R-:W-:Y:S01]  /*00d0*/  STG.E desc[UR4][R2.64], R5 ;  /* 0x0000000502007986 */ /* 0x000fe2000c101904 */
[----:B------:R-:W-:Y:S05]  /*00e0*/  EXIT ;  /* 0x000000000000794d */ /* 0x000fea0003800000 */
.L_x_1:
        /* <DEDUP_REMOVED lines=9> */
.L_x_3:


//--------------------- .nv.shared.reserved.0     --------------------------
	.section	.nv.shared.reserved.0,"aw",@nobits
	.weak		__nv_reservedSMEM_offset_0_alias
	.size		__nv_reservedSMEM_offset_0_alias, 0, 64
	.other		__nv_reservedSMEM_offset_0_alias,@"STO_CUDA_RESERVED_SHARED STV_DEFAULT"
__nv_reservedSMEM_offset_0_alias:
	.zero		0
	.zero		64


//--------------------- .nv.constant0._Z10MineKernelPii --------------------------
	.section	.nv.constant0._Z10MineKernelPii,"a",@progbits
	.sectionflags	@""
	.align	4
.nv.constant0._Z10MineKernelPii:
	.zero		908


//--------------------- .nv.constant0._Z9AddKernelPii --------------------------
	.section	.nv.constant0._Z9AddKernelPii,"a",@progbits
	.sectionflags	@""
	.align	4
.nv.constant0._Z9AddKernelPii:
	.zero		908


//--------------------- SYMBOLS --------------------------

	.type		.nv.reservedSmem.offset0,@object
	.size		.nv.reservedSmem.offset0,0x4
